	.headerflags	@"EF_CUDA_TEXMODE_UNIFIED EF_CUDA_64BIT_ADDRESS EF_CUDA_ACCELERATORS EF_CUDA_SM90 EF_CUDA_VIRTUAL_SM(EF_CUDA_SM90)"
	.elftype	@"ET_EXEC"


//--------------------- .nv.info                  --------------------------
	.section	.nv.info,"",@"SHT_CUDA_INFO"
	.align	4


	//----- nvinfo : EIATTR_REGCOUNT
	.align		4
        /*0000*/ 	.byte	0x04, 0x2f
        /*0002*/ 	.short	(.L_1 - .L_0)
	.align		4
.L_0:
        /*0004*/ 	.word	index@(triton_poi_fused__unsafe_index_add_mul_sub_33)
        /*0008*/ 	.word	0x00000016


	//----- nvinfo : EIATTR_MIN_STACK_SIZE
	.align		4
.L_1:
        /*000c*/ 	.byte	0x04, 0x12
        /*000e*/ 	.short	(.L_3 - .L_2)
	.align		4
.L_2:
        /*0010*/ 	.word	index@(triton_poi_fused__unsafe_index_add_mul_sub_33)
        /*0014*/ 	.word	0x00000000


	//----- nvinfo : EIATTR_FRAME_SIZE
	.align		4
.L_3:
        /*0018*/ 	.byte	0x04, 0x11
        /*001a*/ 	.short	(.L_5 - .L_4)
	.align		4
.L_4:
        /*001c*/ 	.word	index@(triton_poi_fused__unsafe_index_add_mul_sub_33)
        /*0020*/ 	.word	0x00000000


	//----- nvinfo : EIATTR_MIN_STACK_SIZE
	.align		4
.L_5:
        /*0024*/ 	.byte	0x04, 0x12
        /*0026*/ 	.short	(.L_7 - .L_6)
	.align		4
.L_6:
        /*0028*/ 	.word	index@(triton_poi_fused__unsafe_index_add_mul_sub_33)
        /*002c*/ 	.word	0x00000000
.L_7:


//--------------------- .nv.info.triton_poi_fused__unsafe_index_add_mul_sub_33 --------------------------
	.section	.nv.info.triton_poi_fused__unsafe_index_add_mul_sub_33,"",@"SHT_CUDA_INFO"
	.sectionflags	@""
	.align	4


	//----- nvinfo : EIATTR_CUDA_API_VERSION
	.align		4
        /*0000*/ 	.byte	0x04, 0x37
        /*0002*/ 	.short	(.L_9 - .L_8)
.L_8:
        /*0004*/ 	.word	0x0000007c


	//----- nvinfo : EIATTR_KPARAM_INFO
	.align		4
.L_9:
        /*0008*/ 	.byte	0x04, 0x17
        /*000a*/ 	.short	(.L_11 - .L_10)
.L_10:
        /*000c*/ 	.word	0x00000000
        /*0010*/ 	.short	0x0006
        /*0012*/ 	.short	0x0030
        /*0014*/ 	.byte	0x00, 0xf0, 0x11, 0x00


	//----- nvinfo : EIATTR_KPARAM_INFO
	.align		4
.L_11:
        /*0018*/ 	.byte	0x04, 0x17
        /*001a*/ 	.short	(.L_13 - .L_12)
.L_12:
        /*001c*/ 	.word	0x00000000
        /*0020*/ 	.short	0x0005
        /*0022*/ 	.short	0x0028
        /*0024*/ 	.byte	0x00, 0xf4, 0x21, 0x00


	//----- nvinfo : EIATTR_KPARAM_INFO
	.align		4
.L_13:
        /*0028*/ 	.byte	0x04, 0x17
        /*002a*/ 	.short	(.L_15 - .L_14)
.L_14:
        /*002c*/ 	.word	0x00000000
        /*0030*/ 	.short	0x0004
        /*0032*/ 	.short	0x0020
        /*0034*/ 	.byte	0x00, 0xf4, 0x21, 0x00


	//----- nvinfo : EIATTR_KPARAM_INFO
	.align		4
.L_15:
        /*0038*/ 	.byte	0x04, 0x17
        /*003a*/ 	.short	(.L_17 - .L_16)
.L_16:
        /*003c*/ 	.word	0x00000000
        /*0040*/ 	.short	0x0003
        /*0042*/ 	.short	0x0018
        /*0044*/ 	.byte	0x00, 0xf4, 0x21, 0x00


	//----- nvinfo : EIATTR_KPARAM_INFO
	.align		4
.L_17:
        /*0048*/ 	.byte	0x04, 0x17
        /*004a*/ 	.short	(.L_19 - .L_18)
.L_18:
        /*004c*/ 	.word	0x00000000
        /*0050*/ 	.short	0x0002
        /*0052*/ 	.short	0x0010
        /*0054*/ 	.byte	0x00, 0xf4, 0x21, 0x00


	//----- nvinfo : EIATTR_KPARAM_INFO
	.align		4
.L_19:
        /*0058*/ 	.byte	0x04, 0x17
        /*005a*/ 	.short	(.L_21 - .L_20)
.L_20:
        /*005c*/ 	.word	0x00000000
        /*0060*/ 	.short	0x0001
        /*0062*/ 	.short	0x0008
        /*0064*/ 	.byte	0x00, 0xf4, 0x21, 0x00


	//----- nvinfo : EIATTR_KPARAM_INFO
	.align		4
.L_21:
        /*0068*/ 	.byte	0x04, 0x17
        /*006a*/ 	.short	(.L_23 - .L_22)
.L_22:
        /*006c*/ 	.word	0x00000000
        /*0070*/ 	.short	0x0000
        /*0072*/ 	.short	0x0000
        /*0074*/ 	.byte	0x00, 0xf4, 0x21, 0x00


	//----- nvinfo : EIATTR_SPARSE_MMA_MASK
	.align		4
.L_23:
        /*0078*/ 	.byte	0x03, 0x50
        /*007a*/ 	.short	0x0000


	//----- nvinfo : EIATTR_MAXREG_COUNT
	.align		4
        /*007c*/ 	.byte	0x03, 0x1b
        /*007e*/ 	.short	0x00ff


	//----- nvinfo : EIATTR_EXIT_INSTR_OFFSETS
	.align		4
        /*0080*/ 	.byte	0x04, 0x1c
        /*0082*/ 	.short	(.L_25 - .L_24)


	//   ....[0]....
.L_24:
        /*0084*/ 	.word	0x00000450


	//   ....[1]....
        /*0088*/ 	.word	0x00000470


	//----- nvinfo : EIATTR_REQNTID
	.align		4
.L_25:
        /*008c*/ 	.byte	0x04, 0x10
        /*008e*/ 	.short	(.L_27 - .L_26)
.L_26:
        /*0090*/ 	.word	0x00000080
        /*0094*/ 	.word	0x00000001
        /*0098*/ 	.word	0x00000001


	//----- nvinfo : EIATTR_CBANK_PARAM_SIZE
	.align		4
.L_27:
        /*009c*/ 	.byte	0x03, 0x19
        /*009e*/ 	.short	0x0034


	//----- nvinfo : EIATTR_PARAM_CBANK
	.align		4
        /*00a0*/ 	.byte	0x04, 0x0a
        /*00a2*/ 	.short	(.L_29 - .L_28)
	.align		4
.L_28:
        /*00a4*/ 	.word	index@(.nv.constant0.triton_poi_fused__unsafe_index_add_mul_sub_33)
        /*00a8*/ 	.short	0x0210
        /*00aa*/ 	.short	0x0034


	//----- nvinfo : EIATTR_SW_WAR
	.align		4
.L_29:
        /*00ac*/ 	.byte	0x04, 0x36
        /*00ae*/ 	.short	(.L_31 - .L_30)
.L_30:
        /*00b0*/ 	.word	0x00000008
.L_31:


//--------------------- .nv.callgraph             --------------------------
	.section	.nv.callgraph,"",@"SHT_CUDA_CALLGRAPH"
	.align	4
	.sectionentsize	8
	.align		4
        /*0000*/ 	.word	0x00000000
	.align		4
        /*0004*/ 	.word	0xffffffff
	.align		4
        /*0008*/ 	.word	0x00000000
	.align		4
        /*000c*/ 	.word	0xfffffffe
	.align		4
        /*0010*/ 	.word	0x00000000
	.align		4
        /*0014*/ 	.word	0xfffffffd
	.align		4
        /*0018*/ 	.word	0x00000000
	.align		4
        /*001c*/ 	.word	0xfffffffc


//--------------------- .text.triton_poi_fused__unsafe_index_add_mul_sub_33 --------------------------
	.section	.text.triton_poi_fused__unsafe_index_add_mul_sub_33,"ax",@progbits
	.align	128
        .global         triton_poi_fused__unsafe_index_add_mul_sub_33
        .type           triton_poi_fused__unsafe_index_add_mul_sub_33,@function
        .size           triton_poi_fused__unsafe_index_add_mul_sub_33,(.L_x_1 - triton_poi_fused__unsafe_index_add_mul_sub_33)
        .other          triton_poi_fused__unsafe_index_add_mul_sub_33,@"STO_CUDA_ENTRY STV_DEFAULT"
triton_poi_fused__unsafe_index_add_mul_sub_33:
.text.triton_poi_fused__unsafe_index_add_mul_sub_33:
[----:B------:R-:W0:Y:S02]  /*0000*/  LDC R1, c[0x0][0x28] ;  /* 0x00000a00ff017b82 */ /* 0x000e240000000800 */
[----:B------:R-:W1:Y:S01]  /*0010*/  S2R R0, SR_TID.X ;  /* 0x0000000000007919 */ /* 0x000e620000002100 */
[----:B------:R-:W2:Y:S01]  /*0020*/  LDC.64 R10, c[0x0][0x218] ;  /* 0x00008600ff0a7b82 */ /* 0x000ea20000000a00 */
[----:B------:R-:W-:Y:S01]  /*0030*/  ULDC.64 UR4, c[0x0][0x208] ;  /* 0x0000820000047ab9 */ /* 0x000fe20000000a00 */
[----:B------:R-:W-:Y:S01]  /*0040*/  ULDC.64 UR6, c[0x0][0x220] ;  /* 0x0000880000067ab9 */ /* 0x000fe20000000a00 */
[----:B------:R-:W3:Y:S05]  /*0050*/  S2R R3, SR_CTAID.X ;  /* 0x0000000000037919 */ /* 0x000eea0000002500 */
[----:B------:R-:W4:Y:S08]  /*0060*/  LDC.64 R14, c[0x0][0x228] ;  /* 0x00008a00ff0e7b82 */ /* 0x000f300000000a00 */
[----:B------:R-:W5:Y:S01]  /*0070*/  LDC.64 R8, c[0x0][0x210] ;  /* 0x00008400ff087b82 */ /* 0x000f620000000a00 */
[----:B-1----:R-:W-:-:S05]  /*0080*/  LOP3.LUT R0, R0, 0x7f, RZ, 0xc0, !PT ;  /* 0x0000007f00007812 */ /* 0x002fca00078ec0ff */
[----:B---3--:R-:W-:-:S05]  /*0090*/  IMAD R0, R3, 0x80, R0 ;  /* 0x0000008003007824 */ /* 0x008fca00078e0200 */
[C---:B------:R-:W-:Y:S02]  /*00a0*/  LEA.HI R6, R0.reuse, R0, RZ, 0x1 ;  /* 0x0000000000067211 */ /* 0x040fe400078f08ff */
[----:B------:R-:W-:Y:S02]  /*00b0*/  ISETP.GE.AND P0, PT, R0, 0x200, PT ;  /* 0x000002000000780c */ /* 0x000fe40003f06270 */
[----:B------:R-:W-:Y:S02]  /*00c0*/  LOP3.LUT R5, R6, 0xfffffffe, RZ, 0xc0, !PT ;  /* 0xfffffffe06057812 */ /* 0x000fe400078ec0ff */
[----:B------:R-:W-:-:S03]  /*00d0*/  SHF.R.S32.HI R13, RZ, 0x1, R6 ;  /* 0x00000001ff0d7819 */ /* 0x000fc60000011406 */
[----:B------:R-:W-:Y:S01]  /*00e0*/  IMAD.IADD R2, R0, 0x1, -R5 ;  /* 0x0000000100027824 */ /* 0x000fe200078e0a05 */
[----:B------:R-:W-:Y:S02]  /*00f0*/  CS2R R4, SRZ ;  /* 0x0000000000047805 */ /* 0x000fe4000001ff00 */
[----:B------:R-:W-:Y:S01]  /*0100*/  LEA.HI R12, R6, R13, RZ, 0x1 ;  /* 0x0000000d060c7211 */ /* 0x000fe200078f08ff */
[----:B--2---:R-:W-:-:S05]  /*0110*/  IMAD.WIDE R10, R2, 0x8, R10 ;  /* 0x00000008020a7825 */ /* 0x004fca00078e020a */
[----:B------:R-:W2:Y:S01]  /*0120*/  @!P0 LDG.E.EL.64 R4, desc[UR4][R10.64] ;  /* 0x000000040a048981 */ /* 0x000ea2000c2e1b00 */
[----:B------:R-:W-:Y:S01]  /*0130*/  CS2R R6, SRZ ;  /* 0x0000000000067805 */ /* 0x000fe2000001ff00 */
[----:B----4-:R-:W-:Y:S01]  /*0140*/  IMAD.WIDE R14, R2, 0x8, R14 ;  /* 0x00000008020e7825 */ /* 0x010fe200078e020e */
[----:B------:R-:W-:-:S04]  /*0150*/  LOP3.LUT R12, R12, 0xfffffffe, RZ, 0xc0, !PT ;  /* 0xfffffffe0c0c7812 */ /* 0x000fc800078ec0ff */
[----:B------:R-:W3:Y:S01]  /*0160*/  @!P0 LDG.E.EL.64 R6, desc[UR4][R14.64] ;  /* 0x000000040e068981 */ /* 0x000ee2000c2e1b00 */
[----:B------:R-:W-:-:S04]  /*0170*/  IMAD.IADD R13, R13, 0x1, -R12 ;  /* 0x000000010d0d7824 */ /* 0x000fc800078e0a0c */
[----:B-----5:R-:W-:Y:S01]  /*0180*/  IMAD.WIDE R12, R13, 0x8, R8 ;  /* 0x000000080d0c7825 */ /* 0x020fe200078e0208 */
[----:B------:R-:W-:-:S06]  /*0190*/  CS2R R8, SRZ ;  /* 0x0000000000087805 */ /* 0x000fcc000001ff00 */
[----:B------:R1:W4:Y:S01]  /*01a0*/  @!P0 LDG.E.EL.64 R8, desc[UR4][R12.64] ;  /* 0x000000040c088981 */ /* 0x000322000c2e1b00 */
[----:B------:R-:W-:-:S04]  /*01b0*/  SHF.R.S32.HI R3, RZ, 0x18, R3 ;  /* 0x00000018ff037819 */ /* 0x000fc80000011403 */
[----:B------:R-:W-:-:S04]  /*01c0*/  SGXT R3, R3, 0x1 ;  /* 0x000000010303781a */ /* 0x000fc80000000200 */
[----:B------:R-:W-:-:S04]  /*01d0*/  LEA.HI R3, R3, R0, RZ, 0x2 ;  /* 0x0000000003037211 */ /* 0x000fc800078f10ff */
[----:B------:R-:W-:Y:S01]  /*01e0*/  SHF.R.S32.HI R3, RZ, 0x2, R3 ;  /* 0x00000002ff037819 */ /* 0x000fe20000011403 */
[----:B-1----:R-:W-:-:S04]  /*01f0*/  IMAD.MOV.U32 R12, RZ, RZ, RZ ;  /* 0x000000ffff0c7224 */ /* 0x002fc800078e00ff */
[----:B------:R-:W-:Y:S01]  /*0200*/  IMAD R3, R3, 0x9, RZ ;  /* 0x0000000903037824 */ /* 0x000fe200078e02ff */
[----:B--2---:R-:W-:Y:S02]  /*0210*/  IADD3 R17, P2, R4, 0x3, RZ ;  /* 0x0000000304117810 */ /* 0x004fe40007f5e0ff */
[----:B------:R-:W-:-:S03]  /*0220*/  ISETP.GE.AND P1, PT, R5, RZ, PT ;  /* 0x000000ff0500720c */ /* 0x000fc60003f26270 */
[----:B------:R-:W-:Y:S01]  /*0230*/  IMAD.X R19, RZ, RZ, R5, P2 ;  /* 0x000000ffff137224 */ /* 0x000fe200010e0605 */
[----:B------:R-:W-:-:S04]  /*0240*/  SEL R11, R17, R4, !P1 ;  /* 0x00000004110b7207 */ /* 0x000fc80004800000 */
[----:B------:R-:W-:Y:S02]  /*0250*/  SEL R16, R19, R5, !P1 ;  /* 0x0000000513107207 */ /* 0x000fe40004800000 */
[----:B---3--:R-:W-:Y:S02]  /*0260*/  IADD3 R5, P3, R6, 0x3, RZ ;  /* 0x0000000306057810 */ /* 0x008fe40007f7e0ff */
[----:B------:R-:W-:-:S03]  /*0270*/  ISETP.GE.AND P1, PT, R7, RZ, PT ;  /* 0x000000ff0700720c */ /* 0x000fc60003f26270 */
[----:B------:R-:W-:Y:S01]  /*0280*/  IMAD.X R15, RZ, RZ, R7, P3 ;  /* 0x000000ffff0f7224 */ /* 0x000fe200018e0607 */
[----:B------:R-:W-:Y:S02]  /*0290*/  SEL R4, R5, R6, !P1 ;  /* 0x0000000605047207 */ /* 0x000fe40004800000 */
[----:B------:R-:W-:Y:S02]  /*02a0*/  LEA R10, P2, R11, UR6, 0x2 ;  /* 0x000000060b0a7c11 */ /* 0x000fe4000f8410ff */
[----:B------:R-:W-:Y:S02]  /*02b0*/  SEL R7, R15, R7, !P1 ;  /* 0x000000070f077207 */ /* 0x000fe40004800000 */
[----:B------:R-:W-:Y:S02]  /*02c0*/  LEA R6, P3, R4, UR6, 0x2 ;  /* 0x0000000604067c11 */ /* 0x000fe4000f8610ff */
[----:B------:R-:W-:Y:S02]  /*02d0*/  LEA.HI.X R11, R11, UR7, R16, 0x2, P2 ;  /* 0x000000070b0b7c11 */ /* 0x000fe400090f1410 */
[----:B----4-:R-:W-:-:S02]  /*02e0*/  IADD3 R13, P2, R8, 0x3, RZ ;  /* 0x00000003080d7810 */ /* 0x010fc40007f5e0ff */
[----:B------:R-:W-:Y:S02]  /*02f0*/  LEA.HI.X R7, R4, UR7, R7, 0x2, P3 ;  /* 0x0000000704077c11 */ /* 0x000fe400098f1407 */
[----:B------:R-:W1:Y:S01]  /*0300*/  LDC.64 R4, c[0x0][0x230] ;  /* 0x00008c00ff047b82 */ /* 0x000e620000000a00 */
[----:B------:R-:W-:Y:S01]  /*0310*/  IMAD.X R15, RZ, RZ, R9, P2 ;  /* 0x000000ffff0f7224 */ /* 0x000fe200010e0609 */
[----:B------:R-:W-:-:S04]  /*0320*/  ISETP.GE.AND P1, PT, R9, RZ, PT ;  /* 0x000000ff0900720c */ /* 0x000fc80003f26270 */
[----:B------:R-:W-:Y:S02]  /*0330*/  SEL R9, R15, R9, !P1 ;  /* 0x000000090f097207 */ /* 0x000fe40004800000 */
[----:B------:R-:W-:-:S03]  /*0340*/  SEL R13, R13, R8, !P1 ;  /* 0x000000080d0d7207 */ /* 0x000fc60004800000 */
[----:B------:R-:W-:Y:S02]  /*0350*/  IMAD R9, R9, 0xc, RZ ;  /* 0x0000000c09097824 */ /* 0x000fe400078e02ff */
[----:B------:R-:W-:-:S04]  /*0360*/  IMAD.WIDE.U32 R10, R13, 0xc, R10 ;  /* 0x0000000c0d0a7825 */ /* 0x000fc800078e000a */
[----:B------:R-:W-:-:S04]  /*0370*/  IMAD.WIDE.U32 R6, R13, 0xc, R6 ;  /* 0x0000000c0d067825 */ /* 0x000fc800078e0006 */
[----:B------:R-:W-:Y:S02]  /*0380*/  IMAD.IADD R11, R11, 0x1, R9 ;  /* 0x000000010b0b7824 */ /* 0x000fe400078e0209 */
[----:B------:R-:W-:Y:S01]  /*0390*/  IMAD.IADD R7, R9, 0x1, R7 ;  /* 0x0000000109077824 */ /* 0x000fe200078e0207 */
[----:B------:R-:W-:Y:S01]  /*03a0*/  CS2R R8, SRZ ;  /* 0x0000000000087805 */ /* 0x000fe2000001ff00 */
[----:B------:R-:W-:-:S04]  /*03b0*/  IMAD.WIDE R10, R3, 0x4, R10 ;  /* 0x00000004030a7825 */ /* 0x000fc800078e020a */
[----:B------:R-:W-:Y:S01]  /*03c0*/  IMAD.WIDE R6, R3, 0x4, R6 ;  /* 0x0000000403067825 */ /* 0x000fe200078e0206 */
[----:B------:R-:W2:Y:S03]  /*03d0*/  @!P0 LDG.E.EL R9, desc[UR4][R10.64] ;  /* 0x000000040a098981 */ /* 0x000ea6000c2e1900 */
[----:B-1----:R-:W-:Y:S01]  /*03e0*/  IMAD.WIDE R4, R2, 0x4, R4 ;  /* 0x0000000402047825 */ /* 0x002fe200078e0204 */
[----:B------:R-:W2:Y:S01]  /*03f0*/  @!P0 LDG.E.EL R12, desc[UR4][R6.64] ;  /* 0x00000004060c8981 */ /* 0x000ea2000c2e1900 */
[----:B------:R-:W1:Y:S03]  /*0400*/  LDC.64 R2, c[0x0][0x238] ;  /* 0x00008e00ff027b82 */ /* 0x000e660000000a00 */
[----:B------:R-:W3:Y:S01]  /*0410*/  @!P0 LDG.E.EL R8, desc[UR4][R4.64] ;  /* 0x0000000404088981 */ /* 0x000ee2000c2e1900 */
[----:B-1----:R-:W-:-:S04]  /*0420*/  IMAD.WIDE R2, R0, 0x4, R2 ;  /* 0x0000000400027825 */ /* 0x002fc800078e0202 */
[----:B--2---:R-:W-:-:S04]  /*0430*/  FADD R12, R12, -R9 ;  /* 0x800000090c0c7221 */ /* 0x004fc80000000000 */
[----:B---3--:R-:W-:Y:S01]  /*0440*/  FFMA R9, R12, R8, R9 ;  /* 0x000000080c097223 */ /* 0x008fe20000000009 */
[----:B------:R-:W-:Y:S06]  /*0450*/  @P0 EXIT ;  /* 0x000000000000094d */ /* 0x000fec0003800000 */
[----:B------:R-:W-:Y:S01]  /*0460*/  STG.E desc[UR4][R2.64], R9 ;  /* 0x0000000902007986 */ /* 0x000fe2000c101904 */
[----:B------:R-:W-:Y:S05]  /*0470*/  EXIT ;  /* 0x000000000000794d */ /* 0x000fea0003800000 */
.L_x_0:
[----:B------:R-:W-:-:S00]  /*0480*/  BRA `(.L_x_0) ;  /* 0xfffffffc00fc7947 */ /* 0x000fc0000383ffff */
[----:B------:R-:W-:-:S00]  /*0490*/  NOP ;  /* 0x0000000000007918 */ /* 0x000fc00000000000 */
        /* <DEDUP_REMOVED lines=14> */
.L_x_1:


//--------------------- .nv.constant0.triton_poi_fused__unsafe_index_add_mul_sub_33 --------------------------
	.section	.nv.constant0.triton_poi_fused__unsafe_index_add_mul_sub_33,"a",@progbits
	.sectionflags	@""
	.align	4
.nv.constant0.triton_poi_fused__unsafe_index_add_mul_sub_33:
	.zero		580
